//
// Generated by NVIDIA NVVM Compiler
//
// Compiler Build ID: CL-36424714
// Cuda compilation tools, release 13.0, V13.0.88
// Based on NVVM 20.0.0
//

.version 9.0
.target sm_100
.address_size 64

	// .globl	_Z22test_arithmetic_assignv

.visible .entry _Z22test_arithmetic_assignv()
{


	ret;

}


// ===== COMPILED SASS (sm_100) =====

	.target	sm_100

	.elftype	@"ET_EXEC"


//--------------------- .note.nv.tkinfo           --------------------------
	.section	.note.nv.tkinfo,"",@"SHT_NOTE"
	.sectionflags	@"SHF_NOTE_NV_TKINFO"
	.tkinfo
        /*0018*/ 	.word	0x00000002
        /*0030*/ 	.string	""
        /*0030*/ 	.string	"ptxas"
        /*0030*/ 	.string	"Cuda compilation tools, release 13.0, V13.0.88"
        /*0030*/ 	.string	"Build cuda_13.0.r13.0/compiler.36424714_0"
        /*0030*/ 	.string	"-arch sm_100 -m 64 "



//--------------------- .note.nv.cuinfo           --------------------------
	.section	.note.nv.cuinfo,"",@"SHT_NOTE"
	.sectionflags	@"SHF_NOTE_NV_CUINFO"
        /*0018*/ 	.short	0x0002
        /*001a*/ 	.short	0x0064
        /*001c*/ 	.short	0x0082
	.zero		2


//--------------------- .nv.info                  --------------------------
	.section	.nv.info,"",@"SHT_CUDA_INFO"
	.align	4


	//----- nvinfo : EIATTR_REGCOUNT
	.align		4
        /*0000*/ 	.byte	0x04, 0x2f
        /*0002*/ 	.short	(.L_1 - .L_0)
	.align		4
.L_0:
        /*0004*/ 	.word	index@(_Z22test_arithmetic_assignv)
        /*0008*/ 	.word	0x00000004


	//----- nvinfo : EIATTR_FRAME_SIZE
	.align		4
.L_1:
        /*000c*/ 	.byte	0x04, 0x11
        /*000e*/ 	.short	(.L_3 - .L_2)
	.align		4
.L_2:
        /*0010*/ 	.word	index@(_Z22test_arithmetic_assignv)
        /*0014*/ 	.word	0x00000000


	//----- nvinfo : EIATTR_MIN_STACK_SIZE
	.align		4
.L_3:
        /*0018*/ 	.byte	0x04, 0x12
        /*001a*/ 	.short	(.L_5 - .L_4)
	.align		4
.L_4:
        /*001c*/ 	.word	index@(_Z22test_arithmetic_assignv)
        /*0020*/ 	.word	0x00000000
.L_5:


//--------------------- .nv.compat                --------------------------
	.section	.nv.compat,"",@"SHT_CUDA_COMPAT_INFO"
	.align	4
        /*0000*/ 	.byte	0x02, 0x09, 0x00, 0x00, 0x02, 0x02, 0x01, 0x00, 0x02, 0x05, 0x05, 0x00, 0x03, 0x07, 0x01, 0x01
        /*0010*/ 	.byte	0x02, 0x03, 0x00, 0x00, 0x02, 0x06, 0x01, 0x00, 0x04, 0x0b, 0x08, 0x00, 0x09, 0x00, 0x00, 0x00
        /*0020*/ 	.byte	0x00, 0x00, 0x00, 0x00


//--------------------- .nv.info._Z22test_arithmetic_assignv --------------------------
	.section	.nv.info._Z22test_arithmetic_assignv,"",@"SHT_CUDA_INFO"
	.sectionflags	@""
	.align	4


	//----- nvinfo : EIATTR_CUDA_API_VERSION
	.align		4
        /*0000*/ 	.byte	0x04, 0x37
        /*0002*/ 	.short	(.L_7 - .L_6)
.L_6:
        /*0004*/ 	.word	0x00000082


	//----- nvinfo : EIATTR_SPARSE_MMA_MASK
	.align		4
.L_7:
        /*0008*/ 	.byte	0x03, 0x50
        /*000a*/ 	.short	0x0000


	//----- nvinfo : EIATTR_MAXREG_COUNT
	.align		4
        /*000c*/ 	.byte	0x03, 0x1b
        /*000e*/ 	.short	0x00ff


	//----- nvinfo : EIATTR_MERCURY_ISA_VERSION
	.align		4
        /*0010*/ 	.byte	0x03, 0x5f
        /*0012*/ 	.short	0x0101


	//----- nvinfo : EIATTR_VRC_CTA_INIT_COUNT
	.align		4
        /*0014*/ 	.byte	0x02, 0x4a
	.zero		1
	.zero		1


	//----- nvinfo : EIATTR_EXIT_INSTR_OFFSETS
	.align		4
        /*0018*/ 	.byte	0x04, 0x1c
        /*001a*/ 	.short	(.L_9 - .L_8)


	//   ....[0]....
.L_8:
        /*001c*/ 	.word	0x00000010


	//----- nvinfo : EIATTR_SW_WAR
	.align		4
.L_9:
        /*0020*/ 	.byte	0x04, 0x36
        /*0022*/ 	.short	(.L_11 - .L_10)
.L_10:
        /*0024*/ 	.word	0x00000008
.L_11:


//--------------------- .nv.callgraph             --------------------------
	.section	.nv.callgraph,"",@"SHT_CUDA_CALLGRAPH"
	.align	4
	.sectionentsize	8
	.align		4
        /*0000*/ 	.word	0x00000000
	.align		4
        /*0004*/ 	.word	0xffffffff
	.align		4
        /*0008*/ 	.word	0x00000000
	.align		4
        /*000c*/ 	.word	0xfffffffe
	.align		4
        /*0010*/ 	.word	0x00000000
	.align		4
        /*0014*/ 	.word	0xfffffffd
	.align		4
        /*0018*/ 	.word	0x00000000
	.align		4
        /*001c*/ 	.word	0xfffffffc


//--------------------- .text._Z22test_arithmetic_assignv --------------------------
	.section	.text._Z22test_arithmetic_assignv,"ax",@progbits
	.align	128
        .global         _Z22test_arithmetic_assignv
        .type           _Z22test_arithmetic_assignv,@function
        .size           _Z22test_arithmetic_assignv,(.L_x_1 - _Z22test_arithmetic_assignv)
        .other          _Z22test_arithmetic_assignv,@"STO_CUDA_ENTRY STV_DEFAULT"
_Z22test_arithmetic_assignv:
.text._Z22test_arithmetic_assignv:
[----:B------:R-:W-:Y:S01]  /*0000*/  LDC R1, c[0x0][0x37c] ;  /* 0x0000df00ff017b82 */ /* 0x000fe20000000800 */
[----:B------:R-:W-:Y:S05]  /*0010*/  EXIT ;  /* 0x000000000000794d */ /* 0x000fea0003800000 */
.L_x_0:
[----:B------:R-:W-:-:S00]  /*0020*/  BRA `(.L_x_0) ;  /* 0xfffffffc00fc7947 */ /* 0x000fc0000383ffff */
[----:B------:R-:W-:-:S00]  /*0030*/  NOP ;  /* 0x0000000000007918 */ /* 0x000fc00000000000 */
        /* <DEDUP_REMOVED lines=12> */
.L_x_1:


//--------------------- .nv.shared.reserved.0     --------------------------
	.section	.nv.shared.reserved.0,"aw",@nobits
	.weak		__nv_reservedSMEM_offset_0_alias
	.size		__nv_reservedSMEM_offset_0_alias, 0, 64
	.other		__nv_reservedSMEM_offset_0_alias,@"STO_CUDA_RESERVED_SHARED STV_DEFAULT"
__nv_reservedSMEM_offset_0_alias:
	.zero		0
	.zero		64


//--------------------- .nv.constant0._Z22test_arithmetic_assignv --------------------------
	.section	.nv.constant0._Z22test_arithmetic_assignv,"a",@progbits
	.sectionflags	@""
	.align	4
.nv.constant0._Z22test_arithmetic_assignv:
	.zero		896


//--------------------- SYMBOLS --------------------------

	.type		.nv.reservedSmem.offset0,@object
	.size		.nv.reservedSmem.offset0,0x4
